//
// Generated by NVIDIA NVVM Compiler
//
// Compiler Build ID: CL-36424714
// Cuda compilation tools, release 13.0, V13.0.88
// Based on NVVM 20.0.0
//

.version 9.0
.target sm_100
.address_size 64

	// .globl	_Z10vector_addPfS_S_i

.visible .entry _Z10vector_addPfS_S_i(
	.param .u64 .ptr .align 1 _Z10vector_addPfS_S_i_param_0,
	.param .u64 .ptr .align 1 _Z10vector_addPfS_S_i_param_1,
	.param .u64 .ptr .align 1 _Z10vector_addPfS_S_i_param_2,
	.param .u32 _Z10vector_addPfS_S_i_param_3
)
{
	.reg .pred 	%p<2>;
	.reg .b32 	%r<6>;
	.reg .b32 	%f<104>;
	.reg .b64 	%rd<11>;

	ld.param.u64 	%rd1, [_Z10vector_addPfS_S_i_param_0];
	ld.param.u64 	%rd2, [_Z10vector_addPfS_S_i_param_1];
	ld.param.u64 	%rd3, [_Z10vector_addPfS_S_i_param_2];
	ld.param.u32 	%r2, [_Z10vector_addPfS_S_i_param_3];
	mov.u32 	%r3, %ctaid.x;
	mov.u32 	%r4, %ntid.x;
	mov.u32 	%r5, %tid.x;
	mad.lo.s32 	%r1, %r3, %r4, %r5;
	setp.ge.s32 	%p1, %r1, %r2;
	@%p1 bra 	$L__BB0_2;
	cvta.to.global.u64 	%rd4, %rd3;
	cvta.to.global.u64 	%rd5, %rd1;
	cvta.to.global.u64 	%rd6, %rd2;
	mul.wide.s32 	%rd7, %r1, 4;
	add.s64 	%rd8, %rd5, %rd7;
	ld.global.f32 	%f1, [%rd8];
	add.s64 	%rd9, %rd6, %rd7;
	ld.global.f32 	%f2, [%rd9];
	add.f32 	%f3, %f1, %f2;
	fma.rn.f32 	%f4, %f3, 0f3F7D70A4, 0f3C23D70A;
	fma.rn.f32 	%f5, %f4, 0f3F7D70A4, 0f3C23D70A;
	fma.rn.f32 	%f6, %f5, 0f3F7D70A4, 0f3C23D70A;
	fma.rn.f32 	%f7, %f6, 0f3F7D70A4, 0f3C23D70A;
	fma.rn.f32 	%f8, %f7, 0f3F7D70A4, 0f3C23D70A;
	fma.rn.f32 	%f9, %f8, 0f3F7D70A4, 0f3C23D70A;
	fma.rn.f32 	%f10, %f9, 0f3F7D70A4, 0f3C23D70A;
	fma.rn.f32 	%f11, %f10, 0f3F7D70A4, 0f3C23D70A;
	fma.rn.f32 	%f12, %f11, 0f3F7D70A4, 0f3C23D70A;
	fma.rn.f32 	%f13, %f12, 0f3F7D70A4, 0f3C23D70A;
	fma.rn.f32 	%f14, %f13, 0f3F7D70A4, 0f3C23D70A;
	fma.rn.f32 	%f15, %f14, 0f3F7D70A4, 0f3C23D70A;
	fma.rn.f32 	%f16, %f15, 0f3F7D70A4, 0f3C23D70A;
	fma.rn.f32 	%f17, %f16, 0f3F7D70A4, 0f3C23D70A;
	fma.rn.f32 	%f18, %f17, 0f3F7D70A4, 0f3C23D70A;
	fma.rn.f32 	%f19, %f18, 0f3F7D70A4, 0f3C23D70A;
	fma.rn.f32 	%f20, %f19, 0f3F7D70A4, 0f3C23D70A;
	fma.rn.f32 	%f21, %f20, 0f3F7D70A4, 0f3C23D70A;
	fma.rn.f32 	%f22, %f21, 0f3F7D70A4, 0f3C23D70A;
	fma.rn.f32 	%f23, %f22, 0f3F7D70A4, 0f3C23D70A;
	fma.rn.f32 	%f24, %f23, 0f3F7D70A4, 0f3C23D70A;
	fma.rn.f32 	%f25, %f24, 0f3F7D70A4, 0f3C23D70A;
	fma.rn.f32 	%f26, %f25, 0f3F7D70A4, 0f3C23D70A;
	fma.rn.f32 	%f27, %f26, 0f3F7D70A4, 0f3C23D70A;
	fma.rn.f32 	%f28, %f27, 0f3F7D70A4, 0f3C23D70A;
	fma.rn.f32 	%f29, %f28, 0f3F7D70A4, 0f3C23D70A;
	fma.rn.f32 	%f30, %f29, 0f3F7D70A4, 0f3C23D70A;
	fma.rn.f32 	%f31, %f30, 0f3F7D70A4, 0f3C23D70A;
	fma.rn.f32 	%f32, %f31, 0f3F7D70A4, 0f3C23D70A;
	fma.rn.f32 	%f33, %f32, 0f3F7D70A4, 0f3C23D70A;
	fma.rn.f32 	%f34, %f33, 0f3F7D70A4, 0f3C23D70A;
	fma.rn.f32 	%f35, %f34, 0f3F7D70A4, 0f3C23D70A;
	fma.rn.f32 	%f36, %f35, 0f3F7D70A4, 0f3C23D70A;
	fma.rn.f32 	%f37, %f36, 0f3F7D70A4, 0f3C23D70A;
	fma.rn.f32 	%f38, %f37, 0f3F7D70A4, 0f3C23D70A;
	fma.rn.f32 	%f39, %f38, 0f3F7D70A4, 0f3C23D70A;
	fma.rn.f32 	%f40, %f39, 0f3F7D70A4, 0f3C23D70A;
	fma.rn.f32 	%f41, %f40, 0f3F7D70A4, 0f3C23D70A;
	fma.rn.f32 	%f42, %f41, 0f3F7D70A4, 0f3C23D70A;
	fma.rn.f32 	%f43, %f42, 0f3F7D70A4, 0f3C23D70A;
	fma.rn.f32 	%f44, %f43, 0f3F7D70A4, 0f3C23D70A;
	fma.rn.f32 	%f45, %f44, 0f3F7D70A4, 0f3C23D70A;
	fma.rn.f32 	%f46, %f45, 0f3F7D70A4, 0f3C23D70A;
	fma.rn.f32 	%f47, %f46, 0f3F7D70A4, 0f3C23D70A;
	fma.rn.f32 	%f48, %f47, 0f3F7D70A4, 0f3C23D70A;
	fma.rn.f32 	%f49, %f48, 0f3F7D70A4, 0f3C23D70A;
	fma.rn.f32 	%f50, %f49, 0f3F7D70A4, 0f3C23D70A;
	fma.rn.f32 	%f51, %f50, 0f3F7D70A4, 0f3C23D70A;
	fma.rn.f32 	%f52, %f51, 0f3F7D70A4, 0f3C23D70A;
	fma.rn.f32 	%f53, %f52, 0f3F7D70A4, 0f3C23D70A;
	fma.rn.f32 	%f54, %f53, 0f3F7D70A4, 0f3C23D70A;
	fma.rn.f32 	%f55, %f54, 0f3F7D70A4, 0f3C23D70A;
	fma.rn.f32 	%f56, %f55, 0f3F7D70A4, 0f3C23D70A;
	fma.rn.f32 	%f57, %f56, 0f3F7D70A4, 0f3C23D70A;
	fma.rn.f32 	%f58, %f57, 0f3F7D70A4, 0f3C23D70A;
	fma.rn.f32 	%f59, %f58, 0f3F7D70A4, 0f3C23D70A;
	fma.rn.f32 	%f60, %f59, 0f3F7D70A4, 0f3C23D70A;
	fma.rn.f32 	%f61, %f60, 0f3F7D70A4, 0f3C23D70A;
	fma.rn.f32 	%f62, %f61, 0f3F7D70A4, 0f3C23D70A;
	fma.rn.f32 	%f63, %f62, 0f3F7D70A4, 0f3C23D70A;
	fma.rn.f32 	%f64, %f63, 0f3F7D70A4, 0f3C23D70A;
	fma.rn.f32 	%f65, %f64, 0f3F7D70A4, 0f3C23D70A;
	fma.rn.f32 	%f66, %f65, 0f3F7D70A4, 0f3C23D70A;
	fma.rn.f32 	%f67, %f66, 0f3F7D70A4, 0f3C23D70A;
	fma.rn.f32 	%f68, %f67, 0f3F7D70A4, 0f3C23D70A;
	fma.rn.f32 	%f69, %f68, 0f3F7D70A4, 0f3C23D70A;
	fma.rn.f32 	%f70, %f69, 0f3F7D70A4, 0f3C23D70A;
	fma.rn.f32 	%f71, %f70, 0f3F7D70A4, 0f3C23D70A;
	fma.rn.f32 	%f72, %f71, 0f3F7D70A4, 0f3C23D70A;
	fma.rn.f32 	%f73, %f72, 0f3F7D70A4, 0f3C23D70A;
	fma.rn.f32 	%f74, %f73, 0f3F7D70A4, 0f3C23D70A;
	fma.rn.f32 	%f75, %f74, 0f3F7D70A4, 0f3C23D70A;
	fma.rn.f32 	%f76, %f75, 0f3F7D70A4, 0f3C23D70A;
	fma.rn.f32 	%f77, %f76, 0f3F7D70A4, 0f3C23D70A;
	fma.rn.f32 	%f78, %f77, 0f3F7D70A4, 0f3C23D70A;
	fma.rn.f32 	%f79, %f78, 0f3F7D70A4, 0f3C23D70A;
	fma.rn.f32 	%f80, %f79, 0f3F7D70A4, 0f3C23D70A;
	fma.rn.f32 	%f81, %f80, 0f3F7D70A4, 0f3C23D70A;
	fma.rn.f32 	%f82, %f81, 0f3F7D70A4, 0f3C23D70A;
	fma.rn.f32 	%f83, %f82, 0f3F7D70A4, 0f3C23D70A;
	fma.rn.f32 	%f84, %f83, 0f3F7D70A4, 0f3C23D70A;
	fma.rn.f32 	%f85, %f84, 0f3F7D70A4, 0f3C23D70A;
	fma.rn.f32 	%f86, %f85, 0f3F7D70A4, 0f3C23D70A;
	fma.rn.f32 	%f87, %f86, 0f3F7D70A4, 0f3C23D70A;
	fma.rn.f32 	%f88, %f87, 0f3F7D70A4, 0f3C23D70A;
	fma.rn.f32 	%f89, %f88, 0f3F7D70A4, 0f3C23D70A;
	fma.rn.f32 	%f90, %f89, 0f3F7D70A4, 0f3C23D70A;
	fma.rn.f32 	%f91, %f90, 0f3F7D70A4, 0f3C23D70A;
	fma.rn.f32 	%f92, %f91, 0f3F7D70A4, 0f3C23D70A;
	fma.rn.f32 	%f93, %f92, 0f3F7D70A4, 0f3C23D70A;
	fma.rn.f32 	%f94, %f93, 0f3F7D70A4, 0f3C23D70A;
	fma.rn.f32 	%f95, %f94, 0f3F7D70A4, 0f3C23D70A;
	fma.rn.f32 	%f96, %f95, 0f3F7D70A4, 0f3C23D70A;
	fma.rn.f32 	%f97, %f96, 0f3F7D70A4, 0f3C23D70A;
	fma.rn.f32 	%f98, %f97, 0f3F7D70A4, 0f3C23D70A;
	fma.rn.f32 	%f99, %f98, 0f3F7D70A4, 0f3C23D70A;
	fma.rn.f32 	%f100, %f99, 0f3F7D70A4, 0f3C23D70A;
	fma.rn.f32 	%f101, %f100, 0f3F7D70A4, 0f3C23D70A;
	fma.rn.f32 	%f102, %f101, 0f3F7D70A4, 0f3C23D70A;
	fma.rn.f32 	%f103, %f102, 0f3F7D70A4, 0f3C23D70A;
	add.s64 	%rd10, %rd4, %rd7;
	st.global.f32 	[%rd10], %f103;
$L__BB0_2:
	ret;

}
	// .globl	_Z22matrix_vector_multiplyPfS_S_i
.visible .entry _Z22matrix_vector_multiplyPfS_S_i(
	.param .u64 .ptr .align 1 _Z22matrix_vector_multiplyPfS_S_i_param_0,
	.param .u64 .ptr .align 1 _Z22matrix_vector_multiplyPfS_S_i_param_1,
	.param .u64 .ptr .align 1 _Z22matrix_vector_multiplyPfS_S_i_param_2,
	.param .u32 _Z22matrix_vector_multiplyPfS_S_i_param_3
)
{
	.reg .pred 	%p<11>;
	.reg .b32 	%r<37>;
	.reg .b32 	%f<112>;
	.reg .b64 	%rd<31>;

	ld.param.u64 	%rd11, [_Z22matrix_vector_multiplyPfS_S_i_param_0];
	ld.param.u64 	%rd12, [_Z22matrix_vector_multiplyPfS_S_i_param_1];
	ld.param.u64 	%rd10, [_Z22matrix_vector_multiplyPfS_S_i_param_2];
	ld.param.u32 	%r23, [_Z22matrix_vector_multiplyPfS_S_i_param_3];
	cvta.to.global.u64 	%rd1, %rd12;
	cvta.to.global.u64 	%rd2, %rd11;
	mov.u32 	%r24, %ctaid.x;
	mov.u32 	%r25, %ntid.x;
	mov.u32 	%r26, %tid.x;
	mad.lo.s32 	%r1, %r24, %r25, %r26;
	setp.ge.s32 	%p1, %r1, %r23;
	@%p1 bra 	$L__BB1_15;
	setp.lt.s32 	%p2, %r23, 1;
	mov.f32 	%f111, 0f00000000;
	@%p2 bra 	$L__BB1_14;
	mul.lo.s32 	%r2, %r23, %r1;
	and.b32  	%r3, %r23, 15;
	setp.lt.u32 	%p3, %r23, 16;
	mov.f32 	%f111, 0f00000000;
	mov.b32 	%r33, 0;
	@%p3 bra 	$L__BB1_5;
	and.b32  	%r33, %r23, 2147483632;
	neg.s32 	%r31, %r33;
	add.s64 	%rd3, %rd2, 32;
	add.s64 	%rd29, %rd1, 32;
	mov.f32 	%f111, 0f00000000;
	mov.u32 	%r30, %r2;
$L__BB1_4:
	.pragma "nounroll";
	mul.wide.s32 	%rd13, %r30, 4;
	add.s64 	%rd14, %rd3, %rd13;
	ld.global.f32 	%f18, [%rd14+-32];
	ld.global.f32 	%f19, [%rd29+-32];
	fma.rn.f32 	%f20, %f18, %f19, %f111;
	ld.global.f32 	%f21, [%rd14+-28];
	ld.global.f32 	%f22, [%rd29+-28];
	fma.rn.f32 	%f23, %f21, %f22, %f20;
	ld.global.f32 	%f24, [%rd14+-24];
	ld.global.f32 	%f25, [%rd29+-24];
	fma.rn.f32 	%f26, %f24, %f25, %f23;
	ld.global.f32 	%f27, [%rd14+-20];
	ld.global.f32 	%f28, [%rd29+-20];
	fma.rn.f32 	%f29, %f27, %f28, %f26;
	ld.global.f32 	%f30, [%rd14+-16];
	ld.global.f32 	%f31, [%rd29+-16];
	fma.rn.f32 	%f32, %f30, %f31, %f29;
	ld.global.f32 	%f33, [%rd14+-12];
	ld.global.f32 	%f34, [%rd29+-12];
	fma.rn.f32 	%f35, %f33, %f34, %f32;
	ld.global.f32 	%f36, [%rd14+-8];
	ld.global.f32 	%f37, [%rd29+-8];
	fma.rn.f32 	%f38, %f36, %f37, %f35;
	ld.global.f32 	%f39, [%rd14+-4];
	ld.global.f32 	%f40, [%rd29+-4];
	fma.rn.f32 	%f41, %f39, %f40, %f38;
	ld.global.f32 	%f42, [%rd14];
	ld.global.f32 	%f43, [%rd29];
	fma.rn.f32 	%f44, %f42, %f43, %f41;
	ld.global.f32 	%f45, [%rd14+4];
	ld.global.f32 	%f46, [%rd29+4];
	fma.rn.f32 	%f47, %f45, %f46, %f44;
	ld.global.f32 	%f48, [%rd14+8];
	ld.global.f32 	%f49, [%rd29+8];
	fma.rn.f32 	%f50, %f48, %f49, %f47;
	ld.global.f32 	%f51, [%rd14+12];
	ld.global.f32 	%f52, [%rd29+12];
	fma.rn.f32 	%f53, %f51, %f52, %f50;
	ld.global.f32 	%f54, [%rd14+16];
	ld.global.f32 	%f55, [%rd29+16];
	fma.rn.f32 	%f56, %f54, %f55, %f53;
	ld.global.f32 	%f57, [%rd14+20];
	ld.global.f32 	%f58, [%rd29+20];
	fma.rn.f32 	%f59, %f57, %f58, %f56;
	ld.global.f32 	%f60, [%rd14+24];
	ld.global.f32 	%f61, [%rd29+24];
	fma.rn.f32 	%f62, %f60, %f61, %f59;
	ld.global.f32 	%f63, [%rd14+28];
	ld.global.f32 	%f64, [%rd29+28];
	fma.rn.f32 	%f111, %f63, %f64, %f62;
	add.s32 	%r31, %r31, 16;
	add.s32 	%r30, %r30, 16;
	add.s64 	%rd29, %rd29, 64;
	setp.ne.s32 	%p4, %r31, 0;
	@%p4 bra 	$L__BB1_4;
$L__BB1_5:
	setp.eq.s32 	%p5, %r3, 0;
	@%p5 bra 	$L__BB1_14;
	and.b32  	%r11, %r23, 7;
	setp.lt.u32 	%p6, %r3, 8;
	@%p6 bra 	$L__BB1_8;
	add.s32 	%r28, %r33, %r2;
	mul.wide.s32 	%rd15, %r28, 4;
	add.s64 	%rd16, %rd2, %rd15;
	ld.global.f32 	%f66, [%rd16];
	mul.wide.u32 	%rd17, %r33, 4;
	add.s64 	%rd18, %rd1, %rd17;
	ld.global.f32 	%f67, [%rd18];
	fma.rn.f32 	%f68, %f66, %f67, %f111;
	ld.global.f32 	%f69, [%rd16+4];
	ld.global.f32 	%f70, [%rd18+4];
	fma.rn.f32 	%f71, %f69, %f70, %f68;
	ld.global.f32 	%f72, [%rd16+8];
	ld.global.f32 	%f73, [%rd18+8];
	fma.rn.f32 	%f74, %f72, %f73, %f71;
	ld.global.f32 	%f75, [%rd16+12];
	ld.global.f32 	%f76, [%rd18+12];
	fma.rn.f32 	%f77, %f75, %f76, %f74;
	ld.global.f32 	%f78, [%rd16+16];
	ld.global.f32 	%f79, [%rd18+16];
	fma.rn.f32 	%f80, %f78, %f79, %f77;
	ld.global.f32 	%f81, [%rd16+20];
	ld.global.f32 	%f82, [%rd18+20];
	fma.rn.f32 	%f83, %f81, %f82, %f80;
	ld.global.f32 	%f84, [%rd16+24];
	ld.global.f32 	%f85, [%rd18+24];
	fma.rn.f32 	%f86, %f84, %f85, %f83;
	ld.global.f32 	%f87, [%rd16+28];
	ld.global.f32 	%f88, [%rd18+28];
	fma.rn.f32 	%f111, %f87, %f88, %f86;
	add.s32 	%r33, %r33, 8;
$L__BB1_8:
	setp.eq.s32 	%p7, %r11, 0;
	@%p7 bra 	$L__BB1_14;
	and.b32  	%r14, %r23, 3;
	setp.lt.u32 	%p8, %r11, 4;
	@%p8 bra 	$L__BB1_11;
	add.s32 	%r29, %r33, %r2;
	mul.wide.s32 	%rd19, %r29, 4;
	add.s64 	%rd20, %rd2, %rd19;
	ld.global.f32 	%f90, [%rd20];
	mul.wide.u32 	%rd21, %r33, 4;
	add.s64 	%rd22, %rd1, %rd21;
	ld.global.f32 	%f91, [%rd22];
	fma.rn.f32 	%f92, %f90, %f91, %f111;
	ld.global.f32 	%f93, [%rd20+4];
	ld.global.f32 	%f94, [%rd22+4];
	fma.rn.f32 	%f95, %f93, %f94, %f92;
	ld.global.f32 	%f96, [%rd20+8];
	ld.global.f32 	%f97, [%rd22+8];
	fma.rn.f32 	%f98, %f96, %f97, %f95;
	ld.global.f32 	%f99, [%rd20+12];
	ld.global.f32 	%f100, [%rd22+12];
	fma.rn.f32 	%f111, %f99, %f100, %f98;
	add.s32 	%r33, %r33, 4;
$L__BB1_11:
	setp.eq.s32 	%p9, %r14, 0;
	@%p9 bra 	$L__BB1_14;
	mul.wide.u32 	%rd23, %r33, 4;
	add.s64 	%rd30, %rd1, %rd23;
	add.s32 	%r36, %r33, %r2;
	neg.s32 	%r35, %r14;
$L__BB1_13:
	.pragma "nounroll";
	mul.wide.s32 	%rd24, %r36, 4;
	add.s64 	%rd25, %rd2, %rd24;
	ld.global.f32 	%f101, [%rd25];
	ld.global.f32 	%f102, [%rd30];
	fma.rn.f32 	%f111, %f101, %f102, %f111;
	add.s64 	%rd30, %rd30, 4;
	add.s32 	%r36, %r36, 1;
	add.s32 	%r35, %r35, 1;
	setp.ne.s32 	%p10, %r35, 0;
	@%p10 bra 	$L__BB1_13;
$L__BB1_14:
	cvta.to.global.u64 	%rd26, %rd10;
	mul.wide.s32 	%rd27, %r1, 4;
	add.s64 	%rd28, %rd26, %rd27;
	st.global.f32 	[%rd28], %f111;
$L__BB1_15:
	ret;

}


// ===== COMPILED SASS (sm_100) =====

	.target	sm_100

	.elftype	@"ET_EXEC"


//--------------------- .note.nv.tkinfo           --------------------------
	.section	.note.nv.tkinfo,"",@"SHT_NOTE"
	.sectionflags	@"SHF_NOTE_NV_TKINFO"
	.tkinfo
        /*0018*/ 	.word	0x00000002
        /*0030*/ 	.string	""
        /*0030*/ 	.string	"ptxas"
        /*0030*/ 	.string	"Cuda compilation tools, release 13.0, V13.0.88"
        /*0030*/ 	.string	"Build cuda_13.0.r13.0/compiler.36424714_0"
        /*0030*/ 	.string	"-arch sm_100 -m 64 "



//--------------------- .note.nv.cuinfo           --------------------------
	.section	.note.nv.cuinfo,"",@"SHT_NOTE"
	.sectionflags	@"SHF_NOTE_NV_CUINFO"
        /*0018*/ 	.short	0x0002
        /*001a*/ 	.short	0x0064
        /*001c*/ 	.short	0x0082
	.zero		2


//--------------------- .nv.info                  --------------------------
	.section	.nv.info,"",@"SHT_CUDA_INFO"
	.align	4


	//----- nvinfo : EIATTR_REGCOUNT
	.align		4
        /*0000*/ 	.byte	0x04, 0x2f
        /*0002*/ 	.short	(.L_1 - .L_0)
	.align		4
.L_0:
        /*0004*/ 	.word	index@(_Z10vector_addPfS_S_i)
        /*0008*/ 	.word	0x0000000a


	//----- nvinfo : EIATTR_FRAME_SIZE
	.align		4
.L_1:
        /*000c*/ 	.byte	0x04, 0x11
        /*000e*/ 	.short	(.L_3 - .L_2)
	.align		4
.L_2:
        /*0010*/ 	.word	index@(_Z10vector_addPfS_S_i)
        /*0014*/ 	.word	0x00000000


	//----- nvinfo : EIATTR_REGCOUNT
	.align		4
.L_3:
        /*0018*/ 	.byte	0x04, 0x2f
        /*001a*/ 	.short	(.L_5 - .L_4)
	.align		4
.L_4:
        /*001c*/ 	.word	index@(_Z22matrix_vector_multiplyPfS_S_i)
        /*0020*/ 	.word	0x0000001e


	//----- nvinfo : EIATTR_FRAME_SIZE
	.align		4
.L_5:
        /*0024*/ 	.byte	0x04, 0x11
        /*0026*/ 	.short	(.L_7 - .L_6)
	.align		4
.L_6:
        /*0028*/ 	.word	index@(_Z22matrix_vector_multiplyPfS_S_i)
        /*002c*/ 	.word	0x00000000


	//----- nvinfo : EIATTR_MIN_STACK_SIZE
	.align		4
.L_7:
        /*0030*/ 	.byte	0x04, 0x12
        /*0032*/ 	.short	(.L_9 - .L_8)
	.align		4
.L_8:
        /*0034*/ 	.word	index@(_Z22matrix_vector_multiplyPfS_S_i)
        /*0038*/ 	.word	0x00000000


	//----- nvinfo : EIATTR_MIN_STACK_SIZE
	.align		4
.L_9:
        /*003c*/ 	.byte	0x04, 0x12
        /*003e*/ 	.short	(.L_11 - .L_10)
	.align		4
.L_10:
        /*0040*/ 	.word	index@(_Z10vector_addPfS_S_i)
        /*0044*/ 	.word	0x00000000
.L_11:


//--------------------- .nv.compat                --------------------------
	.section	.nv.compat,"",@"SHT_CUDA_COMPAT_INFO"
	.align	4
        /*0000*/ 	.byte	0x02, 0x09, 0x00, 0x00, 0x02, 0x02, 0x01, 0x00, 0x02, 0x05, 0x05, 0x00, 0x03, 0x07, 0x01, 0x01
        /*0010*/ 	.byte	0x02, 0x03, 0x00, 0x00, 0x02, 0x06, 0x01, 0x00, 0x04, 0x0b, 0x08, 0x00, 0x09, 0x00, 0x00, 0x00
        /*0020*/ 	.byte	0x00, 0x00, 0x00, 0x00


//--------------------- .nv.info._Z22matrix_vector_multiplyPfS_S_i --------------------------
	.section	.nv.info._Z22matrix_vector_multiplyPfS_S_i,"",@"SHT_CUDA_INFO"
	.sectionflags	@""
	.align	4


	//----- nvinfo : EIATTR_CUDA_API_VERSION
	.align		4
        /*0000*/ 	.byte	0x04, 0x37
        /*0002*/ 	.short	(.L_13 - .L_12)
.L_12:
        /*0004*/ 	.word	0x00000082


	//----- nvinfo : EIATTR_KPARAM_INFO
	.align		4
.L_13:
        /*0008*/ 	.byte	0x04, 0x17
        /*000a*/ 	.short	(.L_15 - .L_14)
.L_14:
        /*000c*/ 	.word	0x00000000
        /*0010*/ 	.short	0x0003
        /*0012*/ 	.short	0x0018
        /*0014*/ 	.byte	0x00, 0xf0, 0x11, 0x00


	//----- nvinfo : EIATTR_KPARAM_INFO
	.align		4
.L_15:
        /*0018*/ 	.byte	0x04, 0x17
        /*001a*/ 	.short	(.L_17 - .L_16)
.L_16:
        /*001c*/ 	.word	0x00000000
        /*0020*/ 	.short	0x0002
        /*0022*/ 	.short	0x0010
        /*0024*/ 	.byte	0x00, 0xf5, 0x21, 0x00


	//----- nvinfo : EIATTR_KPARAM_INFO
	.align		4
.L_17:
        /*0028*/ 	.byte	0x04, 0x17
        /*002a*/ 	.short	(.L_19 - .L_18)
.L_18:
        /*002c*/ 	.word	0x00000000
        /*0030*/ 	.short	0x0001
        /*0032*/ 	.short	0x0008
        /*0034*/ 	.byte	0x00, 0xf5, 0x21, 0x00


	//----- nvinfo : EIATTR_KPARAM_INFO
	.align		4
.L_19:
        /*0038*/ 	.byte	0x04, 0x17
        /*003a*/ 	.short	(.L_21 - .L_20)
.L_20:
        /*003c*/ 	.word	0x00000000
        /*0040*/ 	.short	0x0000
        /*0042*/ 	.short	0x0000
        /*0044*/ 	.byte	0x00, 0xf5, 0x21, 0x00


	//----- nvinfo : EIATTR_SPARSE_MMA_MASK
	.align		4
.L_21:
        /*0048*/ 	.byte	0x03, 0x50
        /*004a*/ 	.short	0x0000


	//----- nvinfo : EIATTR_MAXREG_COUNT
	.align		4
        /*004c*/ 	.byte	0x03, 0x1b
        /*004e*/ 	.short	0x00ff


	//----- nvinfo : EIATTR_MERCURY_ISA_VERSION
	.align		4
        /*0050*/ 	.byte	0x03, 0x5f
        /*0052*/ 	.short	0x0101


	//----- nvinfo : EIATTR_VRC_CTA_INIT_COUNT
	.align		4
        /*0054*/ 	.byte	0x02, 0x4a
	.zero		1
	.zero		1


	//----- nvinfo : EIATTR_EXIT_INSTR_OFFSETS
	.align		4
        /*0058*/ 	.byte	0x04, 0x1c
        /*005a*/ 	.short	(.L_23 - .L_22)


	//   ....[0]....
.L_22:
        /*005c*/ 	.word	0x00000070


	//   ....[1]....
        /*0060*/ 	.word	0x00000a80


	//----- nvinfo : EIATTR_CBANK_PARAM_SIZE
	.align		4
.L_23:
        /*0064*/ 	.byte	0x03, 0x19
        /*0066*/ 	.short	0x001c


	//----- nvinfo : EIATTR_PARAM_CBANK
	.align		4
        /*0068*/ 	.byte	0x04, 0x0a
        /*006a*/ 	.short	(.L_25 - .L_24)
	.align		4
.L_24:
        /*006c*/ 	.word	index@(.nv.constant0._Z22matrix_vector_multiplyPfS_S_i)
        /*0070*/ 	.short	0x0380
        /*0072*/ 	.short	0x001c


	//----- nvinfo : EIATTR_SW_WAR
	.align		4
.L_25:
        /*0074*/ 	.byte	0x04, 0x36
        /*0076*/ 	.short	(.L_27 - .L_26)
.L_26:
        /*0078*/ 	.word	0x00000008
.L_27:


//--------------------- .nv.info._Z10vector_addPfS_S_i --------------------------
	.section	.nv.info._Z10vector_addPfS_S_i,"",@"SHT_CUDA_INFO"
	.sectionflags	@""
	.align	4


	//----- nvinfo : EIATTR_CUDA_API_VERSION
	.align		4
        /*0000*/ 	.byte	0x04, 0x37
        /*0002*/ 	.short	(.L_29 - .L_28)
.L_28:
        /*0004*/ 	.word	0x00000082


	//----- nvinfo : EIATTR_KPARAM_INFO
	.align		4
.L_29:
        /*0008*/ 	.byte	0x04, 0x17
        /*000a*/ 	.short	(.L_31 - .L_30)
.L_30:
        /*000c*/ 	.word	0x00000000
        /*0010*/ 	.short	0x0003
        /*0012*/ 	.short	0x0018
        /*0014*/ 	.byte	0x00, 0xf0, 0x11, 0x00


	//----- nvinfo : EIATTR_KPARAM_INFO
	.align		4
.L_31:
        /*0018*/ 	.byte	0x04, 0x17
        /*001a*/ 	.short	(.L_33 - .L_32)
.L_32:
        /*001c*/ 	.word	0x00000000
        /*0020*/ 	.short	0x0002
        /*0022*/ 	.short	0x0010
        /*0024*/ 	.byte	0x00, 0xf5, 0x21, 0x00


	//----- nvinfo : EIATTR_KPARAM_INFO
	.align		4
.L_33:
        /*0028*/ 	.byte	0x04, 0x17
        /*002a*/ 	.short	(.L_35 - .L_34)
.L_34:
        /*002c*/ 	.word	0x00000000
        /*0030*/ 	.short	0x0001
        /*0032*/ 	.short	0x0008
        /*0034*/ 	.byte	0x00, 0xf5, 0x21, 0x00


	//----- nvinfo : EIATTR_KPARAM_INFO
	.align		4
.L_35:
        /*0038*/ 	.byte	0x04, 0x17
        /*003a*/ 	.short	(.L_37 - .L_36)
.L_36:
        /*003c*/ 	.word	0x00000000
        /*0040*/ 	.short	0x0000
        /*0042*/ 	.short	0x0000
        /*0044*/ 	.byte	0x00, 0xf5, 0x21, 0x00


	//----- nvinfo : EIATTR_SPARSE_MMA_MASK
	.align		4
.L_37:
        /*0048*/ 	.byte	0x03, 0x50
        /*004a*/ 	.short	0x0000


	//----- nvinfo : EIATTR_MAXREG_COUNT
	.align		4
        /*004c*/ 	.byte	0x03, 0x1b
        /*004e*/ 	.short	0x00ff


	//----- nvinfo : EIATTR_MERCURY_ISA_VERSION
	.align		4
        /*0050*/ 	.byte	0x03, 0x5f
        /*0052*/ 	.short	0x0101


	//----- nvinfo : EIATTR_VRC_CTA_INIT_COUNT
	.align		4
        /*0054*/ 	.byte	0x02, 0x4a
	.zero		1
	.zero		1


	//----- nvinfo : EIATTR_EXIT_INSTR_OFFSETS
	.align		4
        /*0058*/ 	.byte	0x04, 0x1c
        /*005a*/ 	.short	(.L_39 - .L_38)


	//   ....[0]....
.L_38:
        /*005c*/ 	.word	0x00000070


	//   ....[1]....
        /*0060*/ 	.word	0x00000780


	//----- nvinfo : EIATTR_CBANK_PARAM_SIZE
	.align		4
.L_39:
        /*0064*/ 	.byte	0x03, 0x19
        /*0066*/ 	.short	0x001c


	//----- nvinfo : EIATTR_PARAM_CBANK
	.align		4
        /*0068*/ 	.byte	0x04, 0x0a
        /*006a*/ 	.short	(.L_41 - .L_40)
	.align		4
.L_40:
        /*006c*/ 	.word	index@(.nv.constant0._Z10vector_addPfS_S_i)
        /*0070*/ 	.short	0x0380
        /*0072*/ 	.short	0x001c


	//----- nvinfo : EIATTR_SW_WAR
	.align		4
.L_41:
        /*0074*/ 	.byte	0x04, 0x36
        /*0076*/ 	.short	(.L_43 - .L_42)
.L_42:
        /*0078*/ 	.word	0x00000008
.L_43:


//--------------------- .nv.callgraph             --------------------------
	.section	.nv.callgraph,"",@"SHT_CUDA_CALLGRAPH"
	.align	4
	.sectionentsize	8
	.align		4
        /*0000*/ 	.word	0x00000000
	.align		4
        /*0004*/ 	.word	0xffffffff
	.align		4
        /*0008*/ 	.word	0x00000000
	.align		4
        /*000c*/ 	.word	0xfffffffe
	.align		4
        /*0010*/ 	.word	0x00000000
	.align		4
        /*0014*/ 	.word	0xfffffffd
	.align		4
        /*0018*/ 	.word	0x00000000
	.align		4
        /*001c*/ 	.word	0xfffffffc


//--------------------- .text._Z22matrix_vector_multiplyPfS_S_i --------------------------
	.section	.text._Z22matrix_vector_multiplyPfS_S_i,"ax",@progbits
	.align	128
        .global         _Z22matrix_vector_multiplyPfS_S_i
        .type           _Z22matrix_vector_multiplyPfS_S_i,@function
        .size           _Z22matrix_vector_multiplyPfS_S_i,(.L_x_8 - _Z22matrix_vector_multiplyPfS_S_i)
        .other          _Z22matrix_vector_multiplyPfS_S_i,@"STO_CUDA_ENTRY STV_DEFAULT"
_Z22matrix_vector_multiplyPfS_S_i:
.text._Z22matrix_vector_multiplyPfS_S_i:
[----:B------:R-:W-:Y:S01]  /*0000*/  LDC R1, c[0x0][0x37c] ;  /* 0x0000df00ff017b82 */ /* 0x000fe20000000800 */
[----:B------:R-:W0:Y:S07]  /*0010*/  S2R R3, SR_TID.X ;  /* 0x0000000000037919 */ /* 0x000e2e0000002100 */
[----:B------:R-:W0:Y:S01]  /*0020*/  S2UR UR4, SR_CTAID.X ;  /* 0x00000000000479c3 */ /* 0x000e220000002500 */
[----:B------:R-:W1:Y:S07]  /*0030*/  LDCU UR16, c[0x0][0x398] ;  /* 0x00007300ff1077ac */ /* 0x000e6e0008000800 */
[----:B------:R-:W0:Y:S02]  /*0040*/  LDC R0, c[0x0][0x360] ;  /* 0x0000d800ff007b82 */ /* 0x000e240000000800 */
[----:B0-----:R-:W-:-:S05]  /*0050*/  IMAD R0, R0, UR4, R3 ;  /* 0x0000000400007c24 */ /* 0x001fca000f8e0203 */
[----:B-1----:R-:W-:-:S13]  /*0060*/  ISETP.GE.AND P0, PT, R0, UR16, PT ;  /* 0x0000001000007c0c */ /* 0x002fda000bf06270 */
[----:B------:R-:W-:Y:S05]  /*0070*/  @P0 EXIT ;  /* 0x000000000000094d */ /* 0x000fea0003800000 */
[----:B------:R-:W-:Y:S01]  /*0080*/  UISETP.GE.AND UP0, UPT, UR16, 0x1, UPT ;  /* 0x000000011000788c */ /* 0x000fe2000bf06270 */
[----:B------:R-:W-:Y:S01]  /*0090*/  HFMA2 R15, -RZ, RZ, 0, 0 ;  /* 0x00000000ff0f7431 */ /* 0x000fe200000001ff */
[----:B------:R-:W0:Y:S07]  /*00a0*/  LDCU.64 UR14, c[0x0][0x358] ;  /* 0x00006b00ff0e77ac */ /* 0x000e2e0008000a00 */
[----:B------:R-:W-:Y:S05]  /*00b0*/  BRA.U !UP0, `(.L_x_0) ;  /* 0x0000000908647547 */ /* 0x000fea000b800000 */
[----:B------:R-:W-:Y:S02]  /*00c0*/  UISETP.GE.U32.AND UP1, UPT, UR16, 0x10, UPT ;  /* 0x000000101000788c */ /* 0x000fe4000bf26070 */
[----:B------:R-:W-:Y:S01]  /*00d0*/  IMAD R7, R0, UR16, RZ ;  /* 0x0000001000077c24 */ /* 0x000fe2000f8e02ff */
[----:B------:R-:W-:Y:S01]  /*00e0*/  ULOP3.LUT UR12, UR16, 0xf, URZ, 0xc0, !UPT ;  /* 0x0000000f100c7892 */ /* 0x000fe2000f8ec0ff */
[----:B------:R-:W-:Y:S02]  /*00f0*/  MOV R15, RZ ;  /* 0x000000ff000f7202 */ /* 0x000fe40000000f00 */
[----:B------:R-:W-:Y:S01]  /*0100*/  MOV R8, RZ ;  /* 0x000000ff00087202 */ /* 0x000fe20000000f00 */
[----:B------:R-:W-:Y:S02]  /*0110*/  UISETP.NE.AND UP0, UPT, UR12, URZ, UPT ;  /* 0x000000ff0c00728c */ /* 0x000fe4000bf05270 */
[----:B------:R-:W-:Y:S09]  /*0120*/  BRA.U !UP1, `(.L_x_1) ;  /* 0x0000000509147547 */ /* 0x000ff2000b800000 */
[----:B------:R-:W1:Y:S01]  /*0130*/  LDCU.128 UR8, c[0x0][0x380] ;  /* 0x00007000ff0877ac */ /* 0x000e620008000c00 */
[----:B------:R-:W-:Y:S02]  /*0140*/  MOV R15, RZ ;  /* 0x000000ff000f7202 */ /* 0x000fe40000000f00 */
[----:B------:R-:W-:Y:S01]  /*0150*/  MOV R6, R7 ;  /* 0x0000000700067202 */ /* 0x000fe20000000f00 */
[----:B------:R-:W-:-:S06]  /*0160*/  ULOP3.LUT UR13, UR16, 0x7ffffff0, URZ, 0xc0, !UPT ;  /* 0x7ffffff0100d7892 */ /* 0x000fcc000f8ec0ff */
[----:B------:R-:W-:Y:S01]  /*0170*/  MOV R8, UR13 ;  /* 0x0000000d00087c02 */ /* 0x000fe20008000f00 */
[----:B-1----:R-:W-:Y:S02]  /*0180*/  UIADD3 UR4, UP2, UPT, UR10, 0x20, URZ ;  /* 0x000000200a047890 */ /* 0x002fe4000ff5e0ff */
[----:B------:R-:W-:Y:S02]  /*0190*/  UIADD3 UR6, UP1, UPT, UR8, 0x20, URZ ;  /* 0x0000002008067890 */ /* 0x000fe4000ff3e0ff */
[----:B------:R-:W-:Y:S02]  /*01a0*/  UIADD3.X UR5, UPT, UPT, URZ, UR11, URZ, UP2, !UPT ;  /* 0x0000000bff057290 */ /* 0x000fe400097fe4ff */
[----:B------:R-:W-:Y:S01]  /*01b0*/  MOV R2, UR4 ;  /* 0x0000000400027c02 */ /* 0x000fe20008000f00 */
[----:B------:R-:W-:Y:S02]  /*01c0*/  UIADD3 UR8, UPT, UPT, -UR13, URZ, URZ ;  /* 0x000000ff0d087290 */ /* 0x000fe4000fffe1ff */
[----:B------:R-:W-:Y:S01]  /*01d0*/  UIADD3.X UR7, UPT, UPT, URZ, UR9, URZ, UP1, !UPT ;  /* 0x00000009ff077290 */ /* 0x000fe20008ffe4ff */
[----:B------:R-:W-:-:S11]  /*01e0*/  MOV R3, UR5 ;  /* 0x0000000500037c02 */ /* 0x000fd60008000f00 */
.L_x_2:
[----:B------:R-:W-:Y:S01]  /*01f0*/  MOV R4, UR6 ;  /* 0x0000000600047c02 */ /* 0x000fe20008000f00 */
[----:B0-----:R-:W2:Y:S01]  /*0200*/  LDG.E R17, desc[UR14][R2.64+-0x20] ;  /* 0xffffe00e02117981 */ /* 0x001ea2000c1e1900 */
[----:B------:R-:W-:-:S03]  /*0210*/  MOV R5, UR7 ;  /* 0x0000000700057c02 */ /* 0x000fc60008000f00 */
[----:B------:R-:W3:Y:S01]  /*0220*/  LDG.E R25, desc[UR14][R2.64+-0x1c] ;  /* 0xffffe40e02197981 */ /* 0x000ee2000c1e1900 */
[----:B------:R-:W-:-:S03]  /*0230*/  IMAD.WIDE R4, R6, 0x4, R4 ;  /* 0x0000000406047825 */ /* 0x000fc600078e0204 */
[----:B------:R-:W4:Y:S04]  /*0240*/  LDG.E R19, desc[UR14][R2.64+-0x18] ;  /* 0xffffe80e02137981 */ /* 0x000f28000c1e1900 */
[----:B------:R-:W2:Y:S04]  /*0250*/  LDG.E R16, desc[UR14][R4.64+-0x20] ;  /* 0xffffe00e04107981 */ /* 0x000ea8000c1e1900 */
[----:B------:R-:W3:Y:S04]  /*0260*/  LDG.E R18, desc[UR14][R4.64+-0x1c] ;  /* 0xffffe40e04127981 */ /* 0x000ee8000c1e1900 */
[----:B------:R-:W4:Y:S04]  /*0270*/  LDG.E R20, desc[UR14][R4.64+-0x18] ;  /* 0xffffe80e04147981 */ /* 0x000f28000c1e1900 */
[----:B------:R-:W5:Y:S04]  /*0280*/  LDG.E R22, desc[UR14][R2.64+-0x14] ;  /* 0xffffec0e02167981 */ /* 0x000f68000c1e1900 */
        /* <DEDUP_REMOVED lines=8> */
[----:B------:R-:W5:Y:S01]  /*0310*/  LDG.E R14, desc[UR14][R4.64+-0x4] ;  /* 0xfffffc0e040e7981 */ /* 0x000f62000c1e1900 */
[----:B--2---:R-:W-:-:S03]  /*0320*/  FFMA R17, R16, R17, R15 ;  /* 0x0000001110117223 */ /* 0x004fc6000000000f */
[----:B------:R-:W2:Y:S04]  /*0330*/  LDG.E R15, desc[UR14][R2.64] ;  /* 0x0000000e020f7981 */ /* 0x000ea8000c1e1900 */
[----:B------:R-:W2:Y:S01]  /*0340*/  LDG.E R16, desc[UR14][R4.64] ;  /* 0x0000000e04107981 */ /* 0x000ea2000c1e1900 */
[----:B---3--:R-:W-:-:S03]  /*0350*/  FFMA R25, R18, R25, R17 ;  /* 0x0000001912197223 */ /* 0x008fc60000000011 */
[----:B------:R-:W3:Y:S01]  /*0360*/  LDG.E R17, desc[UR14][R2.64+0x4] ;  /* 0x0000040e02117981 */ /* 0x000ee2000c1e1900 */
[----:B----4-:R-:W-:-:S03]  /*0370*/  FFMA R26, R20, R19, R25 ;  /* 0x00000013141a7223 */ /* 0x010fc60000000019 */
[----:B------:R-:W3:Y:S04]  /*0380*/  LDG.E R18, desc[UR14][R4.64+0x4] ;  /* 0x0000040e04127981 */ /* 0x000ee8000c1e1900 */
[----:B------:R-:W4:Y:S01]  /*0390*/  LDG.E R20, desc[UR14][R2.64+0x8] ;  /* 0x0000080e02147981 */ /* 0x000f22000c1e1900 */
[----:B-----5:R-:W-:-:S03]  /*03a0*/  FFMA R25, R21, R22, R26 ;  /* 0x0000001615197223 */ /* 0x020fc6000000001a */
[----:B------:R-:W4:Y:S04]  /*03b0*/  LDG.E R19, desc[UR14][R4.64+0x8] ;  /* 0x0000080e04137981 */ /* 0x000f28000c1e1900 */
[----:B------:R-:W5:Y:S01]  /*03c0*/  LDG.E R22, desc[UR14][R2.64+0xc] ;  /* 0x00000c0e02167981 */ /* 0x000f62000c1e1900 */
[----:B------:R-:W-:-:S03]  /*03d0*/  FFMA R25, R24, R23, R25 ;  /* 0x0000001718197223 */ /* 0x000fc60000000019 */
[----:B------:R-:W5:Y:S04]  /*03e0*/  LDG.E R21, desc[UR14][R4.64+0xc] ;  /* 0x00000c0e04157981 */ /* 0x000f68000c1e1900 */
[----:B------:R-:W5:Y:S01]  /*03f0*/  LDG.E R24, desc[UR14][R2.64+0x10] ;  /* 0x0000100e02187981 */ /* 0x000f62000c1e1900 */
[----:B------:R-:W-:-:S03]  /*0400*/  FFMA R25, R10, R9, R25 ;  /* 0x000000090a197223 */ /* 0x000fc60000000019 */
[----:B------:R-:W5:Y:S04]  /*0410*/  LDG.E R23, desc[UR14][R4.64+0x10] ;  /* 0x0000100e04177981 */ /* 0x000f68000c1e1900 */
[----:B------:R-:W5:Y:S01]  /*0420*/  LDG.E R10, desc[UR14][R2.64+0x14] ;  /* 0x0000140e020a7981 */ /* 0x000f62000c1e1900 */
[----:B------:R-:W-:-:S03]  /*0430*/  FFMA R27, R12, R11, R25 ;  /* 0x0000000b0c1b7223 */ /* 0x000fc60000000019 */
[----:B------:R-:W5:Y:S04]  /*0440*/  LDG.E R9, desc[UR14][R4.64+0x14] ;  /* 0x0000140e04097981 */ /* 0x000f68000c1e1900 */
[----:B------:R-:W5:Y:S04]  /*0450*/  LDG.E R11, desc[UR14][R2.64+0x18] ;  /* 0x0000180e020b7981 */ /* 0x000f68000c1e1900 */
[----:B------:R-:W5:Y:S04]  /*0460*/  LDG.E R12, desc[UR14][R4.64+0x18] ;  /* 0x0000180e040c7981 */ /* 0x000f68000c1e1900 */
[----:B------:R-:W5:Y:S04]  /*0470*/  LDG.E R25, desc[UR14][R4.64+0x1c] ;  /* 0x00001c0e04197981 */ /* 0x000f68000c1e1900 */
[----:B------:R0:W5:Y:S01]  /*0480*/  LDG.E R26, desc[UR14][R2.64+0x1c] ;  /* 0x00001c0e021a7981 */ /* 0x000162000c1e1900 */
[----:B------:R-:W-:Y:S01]  /*0490*/  FFMA R13, R14, R13, R27 ;  /* 0x0000000d0e0d7223 */ /* 0x000fe2000000001b */
[----:B------:R-:W-:-:S04]  /*04a0*/  UIADD3 UR8, UPT, UPT, UR8, 0x10, URZ ;  /* 0x0000001008087890 */ /* 0x000fc8000fffe0ff */
[----:B------:R-:W-:Y:S01]  /*04b0*/  UISETP.NE.AND UP1, UPT, UR8, URZ, UPT ;  /* 0x000000ff0800728c */ /* 0x000fe2000bf25270 */
[----:B0-----:R-:W-:Y:S02]  /*04c0*/  IADD3 R2, P0, PT, R2, 0x40, RZ ;  /* 0x0000004002027810 */ /* 0x001fe40007f1e0ff */
[----:B------:R-:W-:Y:S02]  /*04d0*/  IADD3 R6, PT, PT, R6, 0x10, RZ ;  /* 0x0000001006067810 */ /* 0x000fe40007ffe0ff */
[----:B------:R-:W-:Y:S01]  /*04e0*/  IADD3.X R3, PT, PT, RZ, R3, RZ, P0, !PT ;  /* 0x00000003ff037210 */ /* 0x000fe200007fe4ff */
[----:B--2---:R-:W-:-:S04]  /*04f0*/  FFMA R13, R16, R15, R13 ;  /* 0x0000000f100d7223 */ /* 0x004fc8000000000d */
[----:B---3--:R-:W-:-:S04]  /*0500*/  FFMA R18, R18, R17, R13 ;  /* 0x0000001112127223 */ /* 0x008fc8000000000d */
[----:B----4-:R-:W-:-:S04]  /*0510*/  FFMA R18, R19, R20, R18 ;  /* 0x0000001413127223 */ /* 0x010fc80000000012 */
[----:B-----5:R-:W-:-:S04]  /*0520*/  FFMA R18, R21, R22, R18 ;  /* 0x0000001615127223 */ /* 0x020fc80000000012 */
[----:B------:R-:W-:-:S04]  /*0530*/  FFMA R18, R23, R24, R18 ;  /* 0x0000001817127223 */ /* 0x000fc80000000012 */
[----:B------:R-:W-:-:S04]  /*0540*/  FFMA R9, R9, R10, R18 ;  /* 0x0000000a09097223 */ /* 0x000fc80000000012 */
[----:B------:R-:W-:-:S04]  /*0550*/  FFMA R12, R12, R11, R9 ;  /* 0x0000000b0c0c7223 */ /* 0x000fc80000000009 */
[----:B------:R-:W-:Y:S01]  /*0560*/  FFMA R15, R25, R26, R12 ;  /* 0x0000001a190f7223 */ /* 0x000fe2000000000c */
[----:B------:R-:W-:Y:S06]  /*0570*/  BRA.U UP1, `(.L_x_2) ;  /* 0xfffffffd011c7547 */ /* 0x000fec000b83ffff */
.L_x_1:
[----:B------:R-:W-:Y:S05]  /*0580*/  BRA.U !UP0, `(.L_x_0) ;  /* 0x0000000508307547 */ /* 0x000fea000b800000 */
[----:B------:R-:W-:Y:S02]  /*0590*/  UISETP.GE.U32.AND UP0, UPT, UR12, 0x8, UPT ;  /* 0x000000080c00788c */ /* 0x000fe4000bf06070 */
[----:B------:R-:W-:-:S04]  /*05a0*/  ULOP3.LUT UR5, UR16, 0x7, URZ, 0xc0, !UPT ;  /* 0x0000000710057892 */ /* 0x000fc8000f8ec0ff */
[----:B------:R-:W-:-:S03]  /*05b0*/  UISETP.NE.AND UP1, UPT, UR5, URZ, UPT ;  /* 0x000000ff0500728c */ /* 0x000fc6000bf25270 */
[----:B------:R-:W-:Y:S08]  /*05c0*/  BRA.U !UP0, `(.L_x_3) ;  /* 0x0000000108787547 */ /* 0x000ff0000b800000 */
[----:B------:R-:W1:Y:S01]  /*05d0*/  LDC.64 R2, c[0x0][0x380] ;  /* 0x0000e000ff027b82 */ /* 0x000e620000000a00 */
[----:B------:R-:W-:-:S07]  /*05e0*/  IADD3 R9, PT, PT, R7, R8, RZ ;  /* 0x0000000807097210 */ /* 0x000fce0007ffe0ff */
[----:B------:R-:W2:Y:S01]  /*05f0*/  LDC.64 R4, c[0x0][0x388] ;  /* 0x0000e200ff047b82 */ /* 0x000ea20000000a00 */
[----:B-1----:R-:W-:-:S05]  /*0600*/  IMAD.WIDE R2, R9, 0x4, R2 ;  /* 0x0000000409027825 */ /* 0x002fca00078e0202 */
[----:B0-----:R-:W3:Y:S01]  /*0610*/  LDG.E R10, desc[UR14][R2.64] ;  /* 0x0000000e020a7981 */ /* 0x001ee2000c1e1900 */
[----:B--2---:R-:W-:-:S03]  /*0620*/  IMAD.WIDE.U32 R4, R8, 0x4, R4 ;  /* 0x0000000408047825 */ /* 0x004fc600078e0004 */
[----:B------:R-:W2:Y:S04]  /*0630*/  LDG.E R13, desc[UR14][R2.64+0x4] ;  /* 0x0000040e020d7981 */ /* 0x000ea8000c1e1900 */
[----:B------:R-:W3:Y:S04]  /*0640*/  LDG.E R11, desc[UR14][R4.64] ;  /* 0x0000000e040b7981 */ /* 0x000ee8000c1e1900 */
[----:B------:R-:W2:Y:S04]  /*0650*/  LDG.E R12, desc[UR14][R4.64+0x4] ;  /* 0x0000040e040c7981 */ /* 0x000ea8000c1e1900 */
[----:B------:R-:W4:Y:S04]  /*0660*/  LDG.E R17, desc[UR14][R2.64+0x8] ;  /* 0x0000080e02117981 */ /* 0x000f28000c1e1900 */
        /* <DEDUP_REMOVED lines=11> */
[----:B------:R-:W-:Y:S01]  /*0720*/  IADD3 R8, PT, PT, R8, 0x8, RZ ;  /* 0x0000000808087810 */ /* 0x000fe20007ffe0ff */
[----:B---3--:R-:W-:-:S04]  /*0730*/  FFMA R10, R10, R11, R15 ;  /* 0x0000000b0a0a7223 */ /* 0x008fc8000000000f */
[----:B--2---:R-:W-:-:S04]  /*0740*/  FFMA R10, R13, R12, R10 ;  /* 0x0000000c0d0a7223 */ /* 0x004fc8000000000a */
[----:B----4-:R-:W-:-:S04]  /*0750*/  FFMA R10, R17, R14, R10 ;  /* 0x0000000e110a7223 */ /* 0x010fc8000000000a */
[----:B-----5:R-:W-:-:S04]  /*0760*/  FFMA R10, R19, R16, R10 ;  /* 0x00000010130a7223 */ /* 0x020fc8000000000a */
[----:B------:R-:W-:-:S04]  /*0770*/  FFMA R10, R21, R18, R10 ;  /* 0x00000012150a7223 */ /* 0x000fc8000000000a */
[----:B------:R-:W-:-:S04]  /*0780*/  FFMA R23, R23, R20, R10 ;  /* 0x0000001417177223 */ /* 0x000fc8000000000a */
[----:B------:R-:W-:-:S04]  /*0790*/  FFMA R6, R6, R9, R23 ;  /* 0x0000000906067223 */ /* 0x000fc80000000017 */
[----:B------:R-:W-:-:S07]  /*07a0*/  FFMA R15, R25, R22, R6 ;  /* 0x00000016190f7223 */ /* 0x000fce0000000006 */
.L_x_3:
        /* <DEDUP_REMOVED lines=17> */
[----:B------:R-:W5:Y:S01]  /*08c0*/  LDG.E R14, desc[UR14][R4.64+0xc] ;  /* 0x00000c0e040e7981 */ /* 0x000f62000c1e1900 */
[----:B------:R-:W-:Y:S01]  /*08d0*/  IADD3 R8, PT, PT, R8, 0x4, RZ ;  /* 0x0000000408087810 */ /* 0x000fe20007ffe0ff */
[----:B---3--:R-:W-:-:S04]  /*08e0*/  FFMA R6, R6, R9, R15 ;  /* 0x0000000906067223 */ /* 0x008fc8000000000f */
[----:B--2---:R-:W-:-:S04]  /*08f0*/  FFMA R6, R11, R10, R6 ;  /* 0x0000000a0b067223 */ /* 0x004fc80000000006 */
[----:B----4-:R-:W-:-:S04]  /*0900*/  FFMA R6, R13, R12, R6 ;  /* 0x0000000c0d067223 */ /* 0x010fc80000000006 */
[----:B-----5:R-:W-:-:S07]  /*0910*/  FFMA R15, R17, R14, R6 ;  /* 0x0000000e110f7223 */ /* 0x020fce0000000006 */
.L_x_4:
[----:B------:R-:W-:Y:S05]  /*0920*/  BRA.U !UP1, `(.L_x_0) ;  /* 0x0000000109487547 */ /* 0x000fea000b800000 */
[----:B------:R-:W1:Y:S01]  /*0930*/  LDC.64 R2, c[0x0][0x388] ;  /* 0x0000e200ff027b82 */ /* 0x000e620000000a00 */
[----:B------:R-:W-:Y:S01]  /*0940*/  IADD3 R7, PT, PT, R7, R8, RZ ;  /* 0x0000000807077210 */ /* 0x000fe20007ffe0ff */
[----:B------:R-:W-:-:S06]  /*0950*/  UIADD3 UR4, UPT, UPT, -UR4, URZ, URZ ;  /* 0x000000ff04047290 */ /* 0x000fcc000fffe1ff */
[----:B------:R-:W2:Y:S01]  /*0960*/  LDC.64 R10, c[0x0][0x380] ;  /* 0x0000e000ff0a7b82 */ /* 0x000ea20000000a00 */
[----:B-1----:R-:W-:-:S03]  /*0970*/  IMAD.WIDE.U32 R2, R8, 0x4, R2 ;  /* 0x0000000408027825 */ /* 0x002fc600078e0002 */
[----:B------:R-:W-:Y:S02]  /*0980*/  MOV R6, R2 ;  /* 0x0000000200067202 */ /* 0x000fe40000000f00 */
[----:B------:R-:W-:-:S07]  /*0990*/  MOV R5, R3 ;  /* 0x0000000300057202 */ /* 0x000fce0000000f00 */
.L_x_5:
[----:B--2---:R-:W-:Y:S01]  /*09a0*/  IMAD.WIDE R2, R7, 0x4, R10 ;  /* 0x0000000407027825 */ /* 0x004fe200078e020a */
[----:B------:R-:W-:-:S05]  /*09b0*/  MOV R4, R6 ;  /* 0x0000000600047202 */ /* 0x000fca0000000f00 */
[----:B0-----:R-:W2:Y:S04]  /*09c0*/  LDG.E R2, desc[UR14][R2.64] ;  /* 0x0000000e02027981 */ /* 0x001ea8000c1e1900 */
[----:B------:R0:W2:Y:S01]  /*09d0*/  LDG.E R4, desc[UR14][R4.64] ;  /* 0x0000000e04047981 */ /* 0x0000a2000c1e1900 */
[----:B------:R-:W-:Y:S01]  /*09e0*/  UIADD3 UR4, UPT, UPT, UR4, 0x1, URZ ;  /* 0x0000000104047890 */ /* 0x000fe2000fffe0ff */
[----:B------:R-:W-:Y:S02]  /*09f0*/  IADD3 R6, P0, PT, R6, 0x4, RZ ;  /* 0x0000000406067810 */ /* 0x000fe40007f1e0ff */
[----:B------:R-:W-:Y:S01]  /*0a00*/  IADD3 R7, PT, PT, R7, 0x1, RZ ;  /* 0x0000000107077810 */ /* 0x000fe20007ffe0ff */
[----:B------:R-:W-:Y:S01]  /*0a10*/  UISETP.NE.AND UP0, UPT, UR4, URZ, UPT ;  /* 0x000000ff0400728c */ /* 0x000fe2000bf05270 */
[----:B0-----:R-:W-:Y:S01]  /*0a20*/  IADD3.X R5, PT, PT, RZ, R5, RZ, P0, !PT ;  /* 0x00000005ff057210 */ /* 0x001fe200007fe4ff */
[----:B--2---:R-:W-:-:S07]  /*0a30*/  FFMA R15, R2, R4, R15 ;  /* 0x00000004020f7223 */ /* 0x004fce000000000f */
[----:B------:R-:W-:Y:S05]  /*0a40*/  BRA.U UP0, `(.L_x_5) ;  /* 0xfffffffd00d47547 */ /* 0x000fea000b83ffff */
.L_x_0:
[----:B------:R-:W1:Y:S02]  /*0a50*/  LDC.64 R2, c[0x0][0x390] ;  /* 0x0000e400ff027b82 */ /* 0x000e640000000a00 */
[----:B-1----:R-:W-:-:S05]  /*0a60*/  IMAD.WIDE R2, R0, 0x4, R2 ;  /* 0x0000000400027825 */ /* 0x002fca00078e0202 */
[----:B0-----:R-:W-:Y:S01]  /*0a70*/  STG.E desc[UR14][R2.64], R15 ;  /* 0x0000000f02007986 */ /* 0x001fe2000c10190e */
[----:B------:R-:W-:Y:S05]  /*0a80*/  EXIT ;  /* 0x000000000000794d */ /* 0x000fea0003800000 */
.L_x_6:
[----:B------:R-:W-:-:S00]  /*0a90*/  BRA `(.L_x_6) ;  /* 0xfffffffc00fc7947 */ /* 0x000fc0000383ffff */
[----:B------:R-:W-:-:S00]  /*0aa0*/  NOP ;  /* 0x0000000000007918 */ /* 0x000fc00000000000 */
        /* <DEDUP_REMOVED lines=13> */
.L_x_8:


//--------------------- .text._Z10vector_addPfS_S_i --------------------------
	.section	.text._Z10vector_addPfS_S_i,"ax",@progbits
	.align	128
        .global         _Z10vector_addPfS_S_i
        .type           _Z10vector_addPfS_S_i,@function
        .size           _Z10vector_addPfS_S_i,(.L_x_9 - _Z10vector_addPfS_S_i)
        .other          _Z10vector_addPfS_S_i,@"STO_CUDA_ENTRY STV_DEFAULT"
_Z10vector_addPfS_S_i:
.text._Z10vector_addPfS_S_i:
        /* <DEDUP_REMOVED lines=8> */
[----:B------:R-:W0:Y:S01]  /*0080*/  LDC.64 R4, c[0x0][0x380] ;  /* 0x0000e000ff047b82 */ /* 0x000e220000000a00 */
[----:B------:R-:W1:Y:S07]  /*0090*/  LDCU.64 UR4, c[0x0][0x358] ;  /* 0x00006b00ff0477ac */ /* 0x000e6e0008000a00 */
[----:B------:R-:W2:Y:S01]  /*00a0*/  LDC.64 R6, c[0x0][0x388] ;  /* 0x0000e200ff067b82 */ /* 0x000ea20000000a00 */
[----:B0-----:R-:W-:-:S06]  /*00b0*/  IMAD.WIDE R4, R0, 0x4, R4 ;  /* 0x0000000400047825 */ /* 0x001fcc00078e0204 */
[----:B-1----:R-:W3:Y:S01]  /*00c0*/  LDG.E R4, desc[UR4][R4.64] ;  /* 0x0000000404047981 */ /* 0x002ee2000c1e1900 */
[----:B--2---:R-:W-:-:S06]  /*00d0*/  IMAD.WIDE R6, R0, 0x4, R6 ;  /* 0x0000000400067825 */ /* 0x004fcc00078e0206 */
[----:B------:R-:W3:Y:S01]  /*00e0*/  LDG.E R7, desc[UR4][R6.64] ;  /* 0x0000000406077981 */ /* 0x000ee2000c1e1900 */
[----:B------:R-:W-:Y:S02]  /*00f0*/  HFMA2 R2, -RZ, RZ, 1.8720703125, 9504 ;  /* 0x3f7d70a4ff027431 */ /* 0x000fe400000001ff */
[----:B---3--:R-:W-:Y:S02]  /*0100*/  FADD R3, R4, R7 ;  /* 0x0000000704037221 */ /* 0x008fe40000000000 */
[----:B------:R-:W0:Y:S02]  /*0110*/  LDC.64 R4, c[0x0][0x390] ;  /* 0x0000e400ff047b82 */ /* 0x000e240000000a00 */
[----:B------:R-:W-:-:S04]  /*0120*/  FFMA R3, R3, R2, 0.0099999997764825820923 ;  /* 0x3c23d70a03037423 */ /* 0x000fc80000000002 */
        /* <DEDUP_REMOVED lines=97> */
[----:B------:R-:W-:Y:S01]  /*0740*/  FFMA R3, R3, R2, 0.0099999997764825820923 ;  /* 0x3c23d70a03037423 */ /* 0x000fe20000000002 */
[----:B0-----:R-:W-:-:S04]  /*0750*/  IMAD.WIDE R4, R0, 0x4, R4 ;  /* 0x0000000400047825 */ /* 0x001fc800078e0204 */
[----:B------:R-:W-:-:S05]  /*0760*/  FFMA R3, R3, R2, 0.0099999997764825820923 ;  /* 0x3c23d70a03037423 */ /* 0x000fca0000000002 */
[----:B------:R-:W-:Y:S01]  /*0770*/  STG.E desc[UR4][R4.64], R3 ;  /* 0x0000000304007986 */ /* 0x000fe2000c101904 */
[----:B------:R-:W-:Y:S05]  /*0780*/  EXIT ;  /* 0x000000000000794d */ /* 0x000fea0003800000 */
.L_x_7:
        /* <DEDUP_REMOVED lines=15> */
.L_x_9:


//--------------------- .nv.shared.reserved.0     --------------------------
	.section	.nv.shared.reserved.0,"aw",@nobits
	.weak		__nv_reservedSMEM_offset_0_alias
	.size		__nv_reservedSMEM_offset_0_alias, 0, 64
	.other		__nv_reservedSMEM_offset_0_alias,@"STO_CUDA_RESERVED_SHARED STV_DEFAULT"
__nv_reservedSMEM_offset_0_alias:
	.zero		0
	.zero		64


//--------------------- .nv.constant0._Z22matrix_vector_multiplyPfS_S_i --------------------------
	.section	.nv.constant0._Z22matrix_vector_multiplyPfS_S_i,"a",@progbits
	.sectionflags	@""
	.align	4
.nv.constant0._Z22matrix_vector_multiplyPfS_S_i:
	.zero		924


//--------------------- .nv.constant0._Z10vector_addPfS_S_i --------------------------
	.section	.nv.constant0._Z10vector_addPfS_S_i,"a",@progbits
	.sectionflags	@""
	.align	4
.nv.constant0._Z10vector_addPfS_S_i:
	.zero		924


//--------------------- SYMBOLS --------------------------

	.type		.nv.reservedSmem.offset0,@object
	.size		.nv.reservedSmem.offset0,0x4
